//
// Generated by NVIDIA NVVM Compiler
//
// Compiler Build ID: CL-36424714
// Cuda compilation tools, release 13.0, V13.0.88
// Based on NVVM 20.0.0
//

.version 9.0
.target sm_100
.address_size 64

	// .globl	pointwise_eulercartesian_2d

.visible .entry pointwise_eulercartesian_2d(
	.param .u64 .ptr .align 1 pointwise_eulercartesian_2d_param_0,
	.param .u64 .ptr .align 1 pointwise_eulercartesian_2d_param_1,
	.param .u64 .ptr .align 1 pointwise_eulercartesian_2d_param_2,
	.param .u32 pointwise_eulercartesian_2d_param_3
)
{
	.reg .pred 	%p<9>;
	.reg .b32 	%r<49>;
	.reg .b32 	%f<3>;
	.reg .b64 	%rd<22>;
	.reg .b64 	%fd<85>;

	ld.param.u64 	%rd2, [pointwise_eulercartesian_2d_param_0];
	ld.param.u64 	%rd3, [pointwise_eulercartesian_2d_param_1];
	ld.param.u64 	%rd4, [pointwise_eulercartesian_2d_param_2];
	ld.param.u32 	%r15, [pointwise_eulercartesian_2d_param_3];
	mov.u32 	%r16, %ctaid.x;
	mov.u32 	%r17, %ntid.x;
	mov.u32 	%r18, %tid.x;
	mad.lo.s32 	%r1, %r16, %r17, %r18;
	setp.ge.s32 	%p1, %r1, %r15;
	@%p1 bra 	$L__BB0_12;
	cvta.to.global.u64 	%rd5, %rd2;
	mul.wide.s32 	%rd6, %r1, 8;
	add.s64 	%rd7, %rd5, %rd6;
	ld.global.f64 	%fd19, [%rd7];
	mul.wide.s32 	%rd1, %r15, 8;
	add.s64 	%rd8, %rd7, %rd1;
	ld.global.f64 	%fd1, [%rd8];
	add.s64 	%rd9, %rd8, %rd1;
	ld.global.f64 	%fd2, [%rd9];
	add.s64 	%rd10, %rd9, %rd1;
	ld.global.f64 	%fd3, [%rd10];
	rcp.rn.f64 	%fd4, %fd19;
	mul.f64 	%fd81, %fd3, 0d3F6783DFF3F0FE05;
	{
	.reg .b32 %temp; 
	mov.b64 	{%temp, %r45}, %fd81;
	}
	{
	.reg .b32 %temp; 
	mov.b64 	{%r46, %temp}, %fd81;
	}
	setp.gt.s32 	%p2, %r45, 1048575;
	mov.b32 	%r47, -1023;
	@%p2 bra 	$L__BB0_3;
	mul.f64 	%fd81, %fd81, 0d4350000000000000;
	{
	.reg .b32 %temp; 
	mov.b64 	{%temp, %r45}, %fd81;
	}
	{
	.reg .b32 %temp; 
	mov.b64 	{%r46, %temp}, %fd81;
	}
	mov.b32 	%r47, -1077;
$L__BB0_3:
	add.s32 	%r21, %r45, -1;
	setp.gt.u32 	%p3, %r21, 2146435070;
	@%p3 bra 	$L__BB0_7;
	shr.u32 	%r24, %r45, 20;
	add.s32 	%r48, %r47, %r24;
	and.b32  	%r25, %r45, 1048575;
	or.b32  	%r26, %r25, 1072693248;
	mov.b64 	%fd82, {%r46, %r26};
	setp.lt.u32 	%p5, %r26, 1073127583;
	@%p5 bra 	$L__BB0_6;
	{
	.reg .b32 %temp; 
	mov.b64 	{%r27, %temp}, %fd82;
	}
	{
	.reg .b32 %temp; 
	mov.b64 	{%temp, %r28}, %fd82;
	}
	add.s32 	%r29, %r28, -1048576;
	mov.b64 	%fd82, {%r27, %r29};
	add.s32 	%r48, %r48, 1;
$L__BB0_6:
	add.f64 	%fd21, %fd82, 0dBFF0000000000000;
	add.f64 	%fd22, %fd82, 0d3FF0000000000000;
	rcp.approx.ftz.f64 	%fd23, %fd22;
	neg.f64 	%fd24, %fd22;
	fma.rn.f64 	%fd25, %fd24, %fd23, 0d3FF0000000000000;
	fma.rn.f64 	%fd26, %fd25, %fd25, %fd25;
	fma.rn.f64 	%fd27, %fd26, %fd23, %fd23;
	mul.f64 	%fd28, %fd21, %fd27;
	fma.rn.f64 	%fd29, %fd21, %fd27, %fd28;
	mul.f64 	%fd30, %fd29, %fd29;
	fma.rn.f64 	%fd31, %fd30, 0d3EB1380B3AE80F1E, 0d3ED0EE258B7A8B04;
	fma.rn.f64 	%fd32, %fd31, %fd30, 0d3EF3B2669F02676F;
	fma.rn.f64 	%fd33, %fd32, %fd30, 0d3F1745CBA9AB0956;
	fma.rn.f64 	%fd34, %fd33, %fd30, 0d3F3C71C72D1B5154;
	fma.rn.f64 	%fd35, %fd34, %fd30, 0d3F624924923BE72D;
	fma.rn.f64 	%fd36, %fd35, %fd30, 0d3F8999999999A3C4;
	fma.rn.f64 	%fd37, %fd36, %fd30, 0d3FB5555555555554;
	sub.f64 	%fd38, %fd21, %fd29;
	add.f64 	%fd39, %fd38, %fd38;
	neg.f64 	%fd40, %fd29;
	fma.rn.f64 	%fd41, %fd40, %fd21, %fd39;
	mul.f64 	%fd42, %fd27, %fd41;
	mul.f64 	%fd43, %fd30, %fd37;
	fma.rn.f64 	%fd44, %fd43, %fd29, %fd42;
	xor.b32  	%r30, %r48, -2147483648;
	mov.b32 	%r31, 1127219200;
	mov.b64 	%fd45, {%r30, %r31};
	mov.b32 	%r32, -2147483648;
	mov.b64 	%fd46, {%r32, %r31};
	sub.f64 	%fd47, %fd45, %fd46;
	fma.rn.f64 	%fd48, %fd47, 0d3FE62E42FEFA39EF, %fd29;
	fma.rn.f64 	%fd49, %fd47, 0dBFE62E42FEFA39EF, %fd48;
	sub.f64 	%fd50, %fd49, %fd29;
	sub.f64 	%fd51, %fd44, %fd50;
	fma.rn.f64 	%fd52, %fd47, 0d3C7ABC9E3B39803F, %fd51;
	add.f64 	%fd83, %fd48, %fd52;
	bra.uni 	$L__BB0_8;
$L__BB0_7:
	fma.rn.f64 	%fd20, %fd81, 0d7FF0000000000000, 0d7FF0000000000000;
	{
	.reg .b32 %temp; 
	mov.b64 	{%temp, %r22}, %fd81;
	}
	and.b32  	%r23, %r22, 2147483647;
	setp.eq.s32 	%p4, %r23, 0;
	selp.f64 	%fd83, 0dFFF0000000000000, %fd20, %p4;
$L__BB0_8:
	mul.f64 	%fd14, %fd83, 0d3FF6649C179E4E1E;
	fma.rn.f64 	%fd53, %fd14, 0d3FF71547652B82FE, 0d4338000000000000;
	{
	.reg .b32 %temp; 
	mov.b64 	{%r12, %temp}, %fd53;
	}
	mov.f64 	%fd54, 0dC338000000000000;
	add.rn.f64 	%fd55, %fd53, %fd54;
	fma.rn.f64 	%fd56, %fd55, 0dBFE62E42FEFA39EF, %fd14;
	fma.rn.f64 	%fd57, %fd55, 0dBC7ABC9E3B39803F, %fd56;
	fma.rn.f64 	%fd58, %fd57, 0d3E5ADE1569CE2BDF, 0d3E928AF3FCA213EA;
	fma.rn.f64 	%fd59, %fd58, %fd57, 0d3EC71DEE62401315;
	fma.rn.f64 	%fd60, %fd59, %fd57, 0d3EFA01997C89EB71;
	fma.rn.f64 	%fd61, %fd60, %fd57, 0d3F2A01A014761F65;
	fma.rn.f64 	%fd62, %fd61, %fd57, 0d3F56C16C1852B7AF;
	fma.rn.f64 	%fd63, %fd62, %fd57, 0d3F81111111122322;
	fma.rn.f64 	%fd64, %fd63, %fd57, 0d3FA55555555502A1;
	fma.rn.f64 	%fd65, %fd64, %fd57, 0d3FC5555555555511;
	fma.rn.f64 	%fd66, %fd65, %fd57, 0d3FE000000000000B;
	fma.rn.f64 	%fd67, %fd66, %fd57, 0d3FF0000000000000;
	fma.rn.f64 	%fd68, %fd67, %fd57, 0d3FF0000000000000;
	{
	.reg .b32 %temp; 
	mov.b64 	{%r13, %temp}, %fd68;
	}
	{
	.reg .b32 %temp; 
	mov.b64 	{%temp, %r14}, %fd68;
	}
	shl.b32 	%r33, %r12, 20;
	add.s32 	%r34, %r33, %r14;
	mov.b64 	%fd84, {%r13, %r34};
	{
	.reg .b32 %temp; 
	mov.b64 	{%temp, %r35}, %fd14;
	}
	mov.b32 	%f2, %r35;
	abs.f32 	%f1, %f2;
	setp.lt.f32 	%p6, %f1, 0f4086232B;
	@%p6 bra 	$L__BB0_11;
	setp.lt.f64 	%p7, %fd14, 0d0000000000000000;
	add.f64 	%fd69, %fd14, 0d7FF0000000000000;
	selp.f64 	%fd84, 0d0000000000000000, %fd69, %p7;
	setp.geu.f32 	%p8, %f1, 0f40874800;
	@%p8 bra 	$L__BB0_11;
	shr.u32 	%r36, %r12, 31;
	add.s32 	%r37, %r12, %r36;
	shr.s32 	%r38, %r37, 1;
	shl.b32 	%r39, %r38, 20;
	add.s32 	%r40, %r14, %r39;
	mov.b64 	%fd70, {%r13, %r40};
	sub.s32 	%r41, %r12, %r38;
	shl.b32 	%r42, %r41, 20;
	add.s32 	%r43, %r42, 1072693248;
	mov.b32 	%r44, 0;
	mov.b64 	%fd71, {%r44, %r43};
	mul.f64 	%fd84, %fd71, %fd70;
$L__BB0_11:
	mul.f64 	%fd72, %fd1, %fd4;
	mul.f64 	%fd73, %fd4, %fd2;
	mul.f64 	%fd74, %fd84, 0d40F86A0000000000;
	cvta.to.global.u64 	%rd11, %rd3;
	add.s64 	%rd13, %rd11, %rd6;
	st.global.f64 	[%rd13], %fd1;
	fma.rn.f64 	%fd75, %fd1, %fd72, %fd74;
	add.s64 	%rd14, %rd13, %rd1;
	st.global.f64 	[%rd14], %fd75;
	mul.f64 	%fd76, %fd1, %fd73;
	add.s64 	%rd15, %rd14, %rd1;
	st.global.f64 	[%rd15], %fd76;
	mul.f64 	%fd77, %fd72, %fd3;
	add.s64 	%rd16, %rd15, %rd1;
	st.global.f64 	[%rd16], %fd77;
	cvta.to.global.u64 	%rd17, %rd4;
	add.s64 	%rd18, %rd17, %rd6;
	st.global.f64 	[%rd18], %fd2;
	mul.f64 	%fd78, %fd2, %fd72;
	add.s64 	%rd19, %rd18, %rd1;
	st.global.f64 	[%rd19], %fd78;
	fma.rn.f64 	%fd79, %fd2, %fd73, %fd74;
	add.s64 	%rd20, %rd19, %rd1;
	st.global.f64 	[%rd20], %fd79;
	mul.f64 	%fd80, %fd3, %fd73;
	add.s64 	%rd21, %rd20, %rd1;
	st.global.f64 	[%rd21], %fd80;
$L__BB0_12:
	ret;

}


// ===== COMPILED SASS (sm_100) =====

	.target	sm_100

	.elftype	@"ET_EXEC"


//--------------------- .note.nv.tkinfo           --------------------------
	.section	.note.nv.tkinfo,"",@"SHT_NOTE"
	.sectionflags	@"SHF_NOTE_NV_TKINFO"
	.tkinfo
        /*0018*/ 	.word	0x00000002
        /*0030*/ 	.string	""
        /*0030*/ 	.string	"ptxas"
        /*0030*/ 	.string	"Cuda compilation tools, release 13.0, V13.0.88"
        /*0030*/ 	.string	"Build cuda_13.0.r13.0/compiler.36424714_0"
        /*0030*/ 	.string	"-arch sm_100 -m 64 "



//--------------------- .note.nv.cuinfo           --------------------------
	.section	.note.nv.cuinfo,"",@"SHT_NOTE"
	.sectionflags	@"SHF_NOTE_NV_CUINFO"
        /*0018*/ 	.short	0x0002
        /*001a*/ 	.short	0x0064
        /*001c*/ 	.short	0x0082
	.zero		2


//--------------------- .nv.info                  --------------------------
	.section	.nv.info,"",@"SHT_CUDA_INFO"
	.align	4


	//----- nvinfo : EIATTR_REGCOUNT
	.align		4
        /*0000*/ 	.byte	0x04, 0x2f
        /*0002*/ 	.short	(.L_1 - .L_0)
	.align		4
.L_0:
        /*0004*/ 	.word	index@(pointwise_eulercartesian_2d)
        /*0008*/ 	.word	0x00000020


	//----- nvinfo : EIATTR_FRAME_SIZE
	.align		4
.L_1:
        /*000c*/ 	.byte	0x04, 0x11
        /*000e*/ 	.short	(.L_3 - .L_2)
	.align		4
.L_2:
        /*0010*/ 	.word	index@($__internal_0_$__cuda_sm20_dblrcp_rn_slowpath_v3)
        /*0014*/ 	.word	0x00000000


	//----- nvinfo : EIATTR_FRAME_SIZE
	.align		4
.L_3:
        /*0018*/ 	.byte	0x04, 0x11
        /*001a*/ 	.short	(.L_5 - .L_4)
	.align		4
.L_4:
        /*001c*/ 	.word	index@(pointwise_eulercartesian_2d)
        /*0020*/ 	.word	0x00000000


	//----- nvinfo : EIATTR_MIN_STACK_SIZE
	.align		4
.L_5:
        /*0024*/ 	.byte	0x04, 0x12
        /*0026*/ 	.short	(.L_7 - .L_6)
	.align		4
.L_6:
        /*0028*/ 	.word	index@(pointwise_eulercartesian_2d)
        /*002c*/ 	.word	0x00000000
.L_7:


//--------------------- .nv.compat                --------------------------
	.section	.nv.compat,"",@"SHT_CUDA_COMPAT_INFO"
	.align	4
        /*0000*/ 	.byte	0x02, 0x09, 0x00, 0x00, 0x02, 0x02, 0x01, 0x00, 0x02, 0x05, 0x05, 0x00, 0x03, 0x07, 0x01, 0x01
        /*0010*/ 	.byte	0x02, 0x03, 0x00, 0x00, 0x02, 0x06, 0x01, 0x00, 0x04, 0x0b, 0x08, 0x00, 0x01, 0x00, 0x00, 0x00
        /*0020*/ 	.byte	0x00, 0x00, 0x00, 0x00


//--------------------- .nv.info.pointwise_eulercartesian_2d --------------------------
	.section	.nv.info.pointwise_eulercartesian_2d,"",@"SHT_CUDA_INFO"
	.sectionflags	@""
	.align	4


	//----- nvinfo : EIATTR_CUDA_API_VERSION
	.align		4
        /*0000*/ 	.byte	0x04, 0x37
        /*0002*/ 	.short	(.L_9 - .L_8)
.L_8:
        /*0004*/ 	.word	0x00000082


	//----- nvinfo : EIATTR_KPARAM_INFO
	.align		4
.L_9:
        /*0008*/ 	.byte	0x04, 0x17
        /*000a*/ 	.short	(.L_11 - .L_10)
.L_10:
        /*000c*/ 	.word	0x00000000
        /*0010*/ 	.short	0x0003
        /*0012*/ 	.short	0x0018
        /*0014*/ 	.byte	0x00, 0xf0, 0x11, 0x00


	//----- nvinfo : EIATTR_KPARAM_INFO
	.align		4
.L_11:
        /*0018*/ 	.byte	0x04, 0x17
        /*001a*/ 	.short	(.L_13 - .L_12)
.L_12:
        /*001c*/ 	.word	0x00000000
        /*0020*/ 	.short	0x0002
        /*0022*/ 	.short	0x0010
        /*0024*/ 	.byte	0x00, 0xf5, 0x21, 0x00


	//----- nvinfo : EIATTR_KPARAM_INFO
	.align		4
.L_13:
        /*0028*/ 	.byte	0x04, 0x17
        /*002a*/ 	.short	(.L_15 - .L_14)
.L_14:
        /*002c*/ 	.word	0x00000000
        /*0030*/ 	.short	0x0001
        /*0032*/ 	.short	0x0008
        /*0034*/ 	.byte	0x00, 0xf5, 0x21, 0x00


	//----- nvinfo : EIATTR_KPARAM_INFO
	.align		4
.L_15:
        /*0038*/ 	.byte	0x04, 0x17
        /*003a*/ 	.short	(.L_17 - .L_16)
.L_16:
        /*003c*/ 	.word	0x00000000
        /*0040*/ 	.short	0x0000
        /*0042*/ 	.short	0x0000
        /*0044*/ 	.byte	0x00, 0xf5, 0x21, 0x00


	//----- nvinfo : EIATTR_SPARSE_MMA_MASK
	.align		4
.L_17:
        /*0048*/ 	.byte	0x03, 0x50
        /*004a*/ 	.short	0x0000


	//----- nvinfo : EIATTR_MAXREG_COUNT
	.align		4
        /*004c*/ 	.byte	0x03, 0x1b
        /*004e*/ 	.short	0x00ff


	//----- nvinfo : EIATTR_MERCURY_ISA_VERSION
	.align		4
        /*0050*/ 	.byte	0x03, 0x5f
        /*0052*/ 	.short	0x0101


	//----- nvinfo : EIATTR_VRC_CTA_INIT_COUNT
	.align		4
        /*0054*/ 	.byte	0x02, 0x4a
	.zero		1
	.zero		1


	//----- nvinfo : EIATTR_EXIT_INSTR_OFFSETS
	.align		4
        /*0058*/ 	.byte	0x04, 0x1c
        /*005a*/ 	.short	(.L_19 - .L_18)


	//   ....[0]....
.L_18:
        /*005c*/ 	.word	0x00000070


	//   ....[1]....
        /*0060*/ 	.word	0x00000d20


	//----- nvinfo : EIATTR_CRS_STACK_SIZE
	.align		4
.L_19:
        /*0064*/ 	.byte	0x04, 0x1e
        /*0066*/ 	.short	(.L_21 - .L_20)
.L_20:
        /*0068*/ 	.word	0x00000000


	//----- nvinfo : EIATTR_CBANK_PARAM_SIZE
	.align		4
.L_21:
        /*006c*/ 	.byte	0x03, 0x19
        /*006e*/ 	.short	0x001c


	//----- nvinfo : EIATTR_PARAM_CBANK
	.align		4
        /*0070*/ 	.byte	0x04, 0x0a
        /*0072*/ 	.short	(.L_23 - .L_22)
	.align		4
.L_22:
        /*0074*/ 	.word	index@(.nv.constant0.pointwise_eulercartesian_2d)
        /*0078*/ 	.short	0x0380
        /*007a*/ 	.short	0x001c


	//----- nvinfo : EIATTR_SW_WAR
	.align		4
.L_23:
        /*007c*/ 	.byte	0x04, 0x36
        /*007e*/ 	.short	(.L_25 - .L_24)
.L_24:
        /*0080*/ 	.word	0x00000008
.L_25:


//--------------------- .nv.callgraph             --------------------------
	.section	.nv.callgraph,"",@"SHT_CUDA_CALLGRAPH"
	.align	4
	.sectionentsize	8
	.align		4
        /*0000*/ 	.word	0x00000000
	.align		4
        /*0004*/ 	.word	0xffffffff
	.align		4
        /*0008*/ 	.word	0x00000000
	.align		4
        /*000c*/ 	.word	0xfffffffe
	.align		4
        /*0010*/ 	.word	0x00000000
	.align		4
        /*0014*/ 	.word	0xfffffffd
	.align		4
        /*0018*/ 	.word	0x00000000
	.align		4
        /*001c*/ 	.word	0xfffffffc


//--------------------- .text.pointwise_eulercartesian_2d --------------------------
	.section	.text.pointwise_eulercartesian_2d,"ax",@progbits
	.align	128
        .global         pointwise_eulercartesian_2d
        .type           pointwise_eulercartesian_2d,@function
        .size           pointwise_eulercartesian_2d,(.L_x_12 - pointwise_eulercartesian_2d)
        .other          pointwise_eulercartesian_2d,@"STO_CUDA_ENTRY STV_DEFAULT"
pointwise_eulercartesian_2d:
.text.pointwise_eulercartesian_2d:
[----:B------:R-:W-:Y:S01]  /*0000*/  LDC R1, c[0x0][0x37c] ;  /* 0x0000df00ff017b82 */ /* 0x000fe20000000800 */
[----:B------:R-:W0:Y:S07]  /*0010*/  S2R R3, SR_TID.X ;  /* 0x0000000000037919 */ /* 0x000e2e0000002100 */
[----:B------:R-:W0:Y:S08]  /*0020*/  S2UR UR4, SR_CTAID.X ;  /* 0x00000000000479c3 */ /* 0x000e300000002500 */
[----:B------:R-:W0:Y:S08]  /*0030*/  LDC R14, c[0x0][0x360] ;  /* 0x0000d800ff0e7b82 */ /* 0x000e300000000800 */
[----:B------:R-:W1:Y:S01]  /*0040*/  LDC R13, c[0x0][0x398] ;  /* 0x0000e600ff0d7b82 */ /* 0x000e620000000800 */
[----:B0-----:R-:W-:-:S05]  /*0050*/  IMAD R14, R14, UR4, R3 ;  /* 0x000000040e0e7c24 */ /* 0x001fca000f8e0203 */
[----:B-1----:R-:W-:-:S13]  /*0060*/  ISETP.GE.AND P0, PT, R14, R13, PT ;  /* 0x0000000d0e00720c */ /* 0x002fda0003f06270 */
[----:B------:R-:W-:Y:S05]  /*0070*/  @P0 EXIT ;  /* 0x000000000000094d */ /* 0x000fea0003800000 */
[----:B------:R-:W0:Y:S01]  /*0080*/  LDC.64 R8, c[0x0][0x380] ;  /* 0x0000e000ff087b82 */ /* 0x000e220000000a00 */
[----:B------:R-:W1:Y:S01]  /*0090*/  LDCU.64 UR4, c[0x0][0x358] ;  /* 0x00006b00ff0477ac */ /* 0x000e620008000a00 */
[----:B0-----:R-:W-:-:S05]  /*00a0*/  IMAD.WIDE R8, R14, 0x8, R8 ;  /* 0x000000080e087825 */ /* 0x001fca00078e0208 */
[----:B-1----:R-:W2:Y:S01]  /*00b0*/  LDG.E.64 R4, desc[UR4][R8.64] ;  /* 0x0000000408047981 */ /* 0x002ea2000c1e1b00 */
[----:B------:R-:W-:-:S04]  /*00c0*/  IMAD.WIDE R10, R13, 0x8, R8 ;  /* 0x000000080d0a7825 */ /* 0x000fc800078e0208 */
[C---:B------:R-:W-:Y:S02]  /*00d0*/  IMAD.WIDE R6, R13.reuse, 0x8, R10 ;  /* 0x000000080d067825 */ /* 0x040fe400078e020a */
[----:B------:R-:W5:Y:S02]  /*00e0*/  LDG.E.64 R10, desc[UR4][R10.64] ;  /* 0x000000040a0a7981 */ /* 0x000f64000c1e1b00 */
[----:B------:R-:W-:Y:S02]  /*00f0*/  IMAD.WIDE R2, R13, 0x8, R6 ;  /* 0x000000080d027825 */ /* 0x000fe400078e0206 */
[----:B------:R-:W5:Y:S04]  /*0100*/  LDG.E.64 R6, desc[UR4][R6.64] ;  /* 0x0000000406067981 */ /* 0x000f68000c1e1b00 */
[----:B------:R-:W5:Y:S01]  /*0110*/  LDG.E.64 R2, desc[UR4][R2.64] ;  /* 0x0000000402027981 */ /* 0x000f62000c1e1b00 */
[----:B------:R-:W-:Y:S01]  /*0120*/  BSSY.RECONVERGENT B0, `(.L_x_0) ;  /* 0x000000e000007945 */ /* 0x000fe20003800200 */
[----:B--2---:R-:W0:Y:S01]  /*0130*/  MUFU.RCP64H R13, R5 ;  /* 0x00000005000d7308 */ /* 0x004e220000001800 */
[----:B------:R-:W-:-:S06]  /*0140*/  VIADD R12, R5, 0x300402 ;  /* 0x00300402050c7836 */ /* 0x000fcc0000000000 */
[----:B0-----:R-:W-:-:S08]  /*0150*/  DFMA R16, -R4, R12, 1 ;  /* 0x3ff000000410742b */ /* 0x001fd0000000010c */
[----:B------:R-:W-:Y:S01]  /*0160*/  DFMA R16, R16, R16, R16 ;  /* 0x000000101010722b */ /* 0x000fe20000000010 */
[----:B------:R-:W-:-:S07]  /*0170*/  FSETP.GEU.AND P0, PT, |R12|, 5.8789094863358348022e-39, PT ;  /* 0x004004020c00780b */ /* 0x000fce0003f0e200 */
[----:B------:R-:W-:-:S08]  /*0180*/  DFMA R16, R12, R16, R12 ;  /* 0x000000100c10722b */ /* 0x000fd0000000000c */
[----:B------:R-:W-:-:S08]  /*0190*/  DFMA R8, -R4, R16, 1 ;  /* 0x3ff000000408742b */ /* 0x000fd00000000110 */
[----:B------:R-:W-:Y:S01]  /*01a0*/  DFMA R12, R16, R8, R16 ;  /* 0x00000008100c722b */ /* 0x000fe20000000010 */
[----:B------:R-:W-:Y:S10]  /*01b0*/  @P0 BRA `(.L_x_1) ;  /* 0x0000000000100947 */ /* 0x000ff40003800000 */
[----:B------:R-:W-:-:S05]  /*01c0*/  LOP3.LUT R0, R5, 0x7fffffff, RZ, 0xc0, !PT ;  /* 0x7fffffff05007812 */ /* 0x000fca00078ec0ff */
[----:B------:R-:W-:Y:S01]  /*01d0*/  VIADD R12, R0, 0xfff00000 ;  /* 0xfff00000000c7836 */ /* 0x000fe20000000000 */
[----:B------:R-:W-:-:S07]  /*01e0*/  MOV R0, 0x200 ;  /* 0x0000020000007802 */ /* 0x000fce0000000f00 */
[----:B-----5:R-:W-:Y:S05]  /*01f0*/  CALL.REL.NOINC `($__internal_0_$__cuda_sm20_dblrcp_rn_slowpath_v3) ;  /* 0x0000000800cc7944 */ /* 0x020fea0003c00000 */
.L_x_1:
[----:B------:R-:W-:Y:S05]  /*0200*/  BSYNC.RECONVERGENT B0 ;  /* 0x0000000000007941 */ /* 0x000fea0003800200 */
.L_x_0:
[----:B------:R-:W-:Y:S01]  /*0210*/  UMOV UR6, 0xf3f0fe05 ;  /* 0xf3f0fe0500067882 */ /* 0x000fe20000000000 */
[----:B------:R-:W-:Y:S01]  /*0220*/  UMOV UR7, 0x3f6783df ;  /* 0x3f6783df00077882 */ /* 0x000fe20000000000 */
[----:B------:R-:W-:Y:S01]  /*0230*/  BSSY.RECONVERGENT B0, `(.L_x_2) ;  /* 0x0000054000007945 */ /* 0x000fe20003800200 */
[----:B-----5:R-:W-:-:S10]  /*0240*/  DMUL R4, R2, UR6 ;  /* 0x0000000602047c28 */ /* 0x020fd40008000000 */
[----:B------:R-:W-:Y:S01]  /*0250*/  ISETP.GT.AND P0, PT, R5, 0xfffff, PT ;  /* 0x000fffff0500780c */ /* 0x000fe20003f04270 */
[----:B------:R-:W-:Y:S01]  /*0260*/  IMAD.MOV.U32 R9, RZ, RZ, R5 ;  /* 0x000000ffff097224 */ /* 0x000fe200078e0005 */
[----:B------:R-:W-:-:S11]  /*0270*/  MOV R8, R4 ;  /* 0x0000000400087202 */ /* 0x000fd60000000f00 */
[----:B------:R-:W-:-:S10]  /*0280*/  @!P0 DMUL R8, R8, 1.80143985094819840000e+16 ;  /* 0x4350000008088828 */ /* 0x000fd40000000000 */
[----:B------:R-:W-:Y:S01]  /*0290*/  @!P0 IMAD.MOV.U32 R5, RZ, RZ, R9 ;  /* 0x000000ffff058224 */ /* 0x000fe200078e0009 */
[----:B------:R-:W-:-:S04]  /*02a0*/  @!P0 MOV R4, R8 ;  /* 0x0000000800048202 */ /* 0x000fc80000000f00 */
[----:B------:R-:W-:-:S04]  /*02b0*/  IADD3 R0, PT, PT, R5, -0x1, RZ ;  /* 0xffffffff05007810 */ /* 0x000fc80007ffe0ff */
[----:B------:R-:W-:Y:S01]  /*02c0*/  ISETP.GT.U32.AND P1, PT, R0, 0x7feffffe, PT ;  /* 0x7feffffe0000780c */ /* 0x000fe20003f24070 */
[----:B------:R-:W-:Y:S02]  /*02d0*/  IMAD.MOV.U32 R0, RZ, RZ, -0x3ff ;  /* 0xfffffc01ff007424 */ /* 0x000fe400078e00ff */
[----:B------:R-:W-:-:S10]  /*02e0*/  @!P0 IMAD.MOV.U32 R0, RZ, RZ, -0x435 ;  /* 0xfffffbcbff008424 */ /* 0x000fd400078e00ff */
[----:B------:R-:W-:Y:S05]  /*02f0*/  @P1 BRA `(.L_x_3) ;  /* 0x0000000400041947 */ /* 0x000fea0003800000 */
[----:B------:R-:W-:Y:S01]  /*0300*/  LOP3.LUT R8, R5, 0xfffff, RZ, 0xc0, !PT ;  /* 0x000fffff05087812 */ /* 0x000fe200078ec0ff */
[----:B------:R-:W-:Y:S01]  /*0310*/  IMAD.MOV.U32 R16, RZ, RZ, RZ ;  /* 0x000000ffff107224 */ /* 0x000fe200078e00ff */
[----:B------:R-:W-:Y:S01]  /*0320*/  MOV R25, 0x3ed0ee25 ;  /* 0x3ed0ee2500197802 */ /* 0x000fe20000000f00 */
[----:B------:R-:W-:Y:S01]  /*0330*/  IMAD.MOV.U32 R24, RZ, RZ, -0x748574fc ;  /* 0x8b7a8b04ff187424 */ /* 0x000fe200078e00ff */
[----:B------:R-:W-:Y:S01]  /*0340*/  LOP3.LUT R9, R8, 0x3ff00000, RZ, 0xfc, !PT ;  /* 0x3ff0000008097812 */ /* 0x000fe200078efcff */
[----:B------:R-:W-:Y:S01]  /*0350*/  IMAD.MOV.U32 R8, RZ, RZ, R4 ;  /* 0x000000ffff087224 */ /* 0x000fe200078e0004 */
[----:B------:R-:W-:Y:S01]  /*0360*/  UMOV UR6, 0x3ae80f1e ;  /* 0x3ae80f1e00067882 */ /* 0x000fe20000000000 */
[----:B------:R-:W-:Y:S01]  /*0370*/  UMOV UR7, 0x3eb1380b ;  /* 0x3eb1380b00077882 */ /* 0x000fe20000000000 */
[----:B------:R-:W-:Y:S01]  /*0380*/  ISETP.GE.U32.AND P0, PT, R9, 0x3ff6a09f, PT ;  /* 0x3ff6a09f0900780c */ /* 0x000fe20003f06070 */
[----:B------:R-:W-:Y:S01]  /*0390*/  IMAD.MOV.U32 R27, RZ, RZ, 0x43300000 ;  /* 0x43300000ff1b7424 */ /* 0x000fe200078e00ff */
[----:B------:R-:W-:Y:S01]  /*03a0*/  LEA.HI R0, R5, R0, RZ, 0xc ;  /* 0x0000000005007211 */ /* 0x000fe200078f60ff */
[----:B------:R-:W-:Y:S01]  /*03b0*/  UMOV UR8, 0x80000000 ;  /* 0x8000000000087882 */ /* 0x000fe20000000000 */
[----:B------:R-:W-:-:S09]  /*03c0*/  UMOV UR9, 0x43300000 ;  /* 0x4330000000097882 */ /* 0x000fd20000000000 */
[----:B------:R-:W-:Y:S02]  /*03d0*/  @P0 VIADD R15, R9, 0xfff00000 ;  /* 0xfff00000090f0836 */ /* 0x000fe40000000000 */
[----:B------:R-:W-:-:S03]  /*03e0*/  @P0 VIADD R0, R0, 0x1 ;  /* 0x0000000100000836 */ /* 0x000fc60000000000 */
[----:B------:R-:W-:Y:S02]  /*03f0*/  @P0 MOV R9, R15 ;  /* 0x0000000f00090202 */ /* 0x000fe40000000f00 */
[----:B------:R-:W-:-:S04]  /*0400*/  LOP3.LUT R26, R0, 0x80000000, RZ, 0x3c, !PT ;  /* 0x80000000001a7812 */ /* 0x000fc800078e3cff */
[C---:B------:R-:W-:Y:S02]  /*0410*/  DADD R22, R8.reuse, 1 ;  /* 0x3ff0000008167429 */ /* 0x040fe40000000000 */
[----:B------:R-:W-:-:S04]  /*0420*/  DADD R8, R8, -1 ;  /* 0xbff0000008087429 */ /* 0x000fc80000000000 */
[----:B------:R-:W0:Y:S02]  /*0430*/  MUFU.RCP64H R17, R23 ;  /* 0x0000001700117308 */ /* 0x000e240000001800 */
[----:B0-----:R-:W-:-:S08]  /*0440*/  DFMA R18, -R22, R16, 1 ;  /* 0x3ff000001612742b */ /* 0x001fd00000000110 */
[----:B------:R-:W-:-:S08]  /*0450*/  DFMA R18, R18, R18, R18 ;  /* 0x000000121212722b */ /* 0x000fd00000000012 */
[----:B------:R-:W-:-:S08]  /*0460*/  DFMA R16, R16, R18, R16 ;  /* 0x000000121010722b */ /* 0x000fd00000000010 */
[----:B------:R-:W-:-:S08]  /*0470*/  DMUL R20, R8, R16 ;  /* 0x0000001008147228 */ /* 0x000fd00000000000 */
[----:B------:R-:W-:-:S08]  /*0480*/  DFMA R20, R8, R16, R20 ;  /* 0x000000100814722b */ /* 0x000fd00000000014 */
[----:B------:R-:W-:Y:S02]  /*0490*/  DMUL R18, R20, R20 ;  /* 0x0000001414127228 */ /* 0x000fe40000000000 */
[----:B------:R-:W-:-:S06]  /*04a0*/  DADD R4, R8, -R20 ;  /* 0x0000000008047229 */ /* 0x000fcc0000000814 */
[----:B------:R-:W-:Y:S01]  /*04b0*/  DFMA R22, R18, UR6, R24 ;  /* 0x0000000612167c2b */ /* 0x000fe20008000018 */
[----:B------:R-:W-:Y:S01]  /*04c0*/  UMOV UR6, 0x9f02676f ;  /* 0x9f02676f00067882 */ /* 0x000fe20000000000 */
[----:B------:R-:W-:Y:S01]  /*04d0*/  UMOV UR7, 0x3ef3b266 ;  /* 0x3ef3b26600077882 */ /* 0x000fe20000000000 */
[----:B------:R-:W-:Y:S02]  /*04e0*/  DADD R24, R4, R4 ;  /* 0x0000000004187229 */ /* 0x000fe40000000004 */
[----:B------:R-:W-:Y:S01]  /*04f0*/  DADD R4, R26, -UR8 ;  /* 0x800000081a047e29 */ /* 0x000fe20008000000 */
[----:B------:R-:W-:Y:S01]  /*0500*/  UMOV UR8, 0xfefa39ef ;  /* 0xfefa39ef00087882 */ /* 0x000fe20000000000 */
[----:B------:R-:W-:Y:S01]  /*0510*/  UMOV UR9, 0x3fe62e42 ;  /* 0x3fe62e4200097882 */ /* 0x000fe20000000000 */
[----:B------:R-:W-:Y:S01]  /*0520*/  DFMA R22, R18, R22, UR6 ;  /* 0x0000000612167e2b */ /* 0x000fe20008000016 */
[----:B------:R-:W-:Y:S01]  /*0530*/  UMOV UR6, 0xa9ab0956 ;  /* 0xa9ab095600067882 */ /* 0x000fe20000000000 */
[----:B------:R-:W-:Y:S01]  /*0540*/  UMOV UR7, 0x3f1745cb ;  /* 0x3f1745cb00077882 */ /* 0x000fe20000000000 */
[----:B------:R-:W-:-:S02]  /*0550*/  DFMA R24, R8, -R20, R24 ;  /* 0x800000140818722b */ /* 0x000fc40000000018 */
[----:B------:R-:W-:-:S03]  /*0560*/  DFMA R8, R4, UR8, R20 ;  /* 0x0000000804087c2b */ /* 0x000fc60008000014 */
[----:B------:R-:W-:Y:S01]  /*0570*/  DFMA R22, R18, R22, UR6 ;  /* 0x0000000612167e2b */ /* 0x000fe20008000016 */
[----:B------:R-:W-:Y:S01]  /*0580*/  UMOV UR6, 0x2d1b5154 ;  /* 0x2d1b515400067882 */ /* 0x000fe20000000000 */
[----:B------:R-:W-:Y:S01]  /*0590*/  UMOV UR7, 0x3f3c71c7 ;  /* 0x3f3c71c700077882 */ /* 0x000fe20000000000 */
[----:B------:R-:W-:-:S05]  /*05a0*/  DMUL R24, R16, R24 ;  /* 0x0000001810187228 */ /* 0x000fca0000000000 */
[----:B------:R-:W-:Y:S01]  /*05b0*/  DFMA R22, R18, R22, UR6 ;  /* 0x0000000612167e2b */ /* 0x000fe20008000016 */
[----:B------:R-:W-:Y:S01]  /*05c0*/  UMOV UR6, 0x923be72d ;  /* 0x923be72d00067882 */ /* 0x000fe20000000000 */
[----:B------:R-:W-:-:S06]  /*05d0*/  UMOV UR7, 0x3f624924 ;  /* 0x3f62492400077882 */ /* 0x000fcc0000000000 */
        /* <DEDUP_REMOVED lines=8> */
[----:B------:R-:W-:Y:S02]  /*0660*/  UMOV UR7, 0x3fe62e42 ;  /* 0x3fe62e4200077882 */ /* 0x000fe40000000000 */
[----:B------:R-:W-:Y:S01]  /*0670*/  DFMA R16, R4, -UR6, R8 ;  /* 0x8000000604107c2b */ /* 0x000fe20008000008 */
[----:B------:R-:W-:Y:S01]  /*0680*/  UMOV UR6, 0x3b39803f ;  /* 0x3b39803f00067882 */ /* 0x000fe20000000000 */
[----:B------:R-:W-:Y:S02]  /*0690*/  UMOV UR7, 0x3c7abc9e ;  /* 0x3c7abc9e00077882 */ /* 0x000fe40000000000 */
[----:B------:R-:W-:-:S04]  /*06a0*/  DMUL R22, R18, R22 ;  /* 0x0000001612167228 */ /* 0x000fc80000000000 */
[----:B------:R-:W-:-:S04]  /*06b0*/  DADD R16, -R20, R16 ;  /* 0x0000000014107229 */ /* 0x000fc80000000110 */
[----:B------:R-:W-:-:S08]  /*06c0*/  DFMA R22, R20, R22, R24 ;  /* 0x000000161416722b */ /* 0x000fd00000000018 */
[----:B------:R-:W-:-:S08]  /*06d0*/  DADD R16, R22, -R16 ;  /* 0x0000000016107229 */ /* 0x000fd00000000810 */
[----:B------:R-:W-:-:S08]  /*06e0*/  DFMA R16, R4, UR6, R16 ;  /* 0x0000000604107c2b */ /* 0x000fd00008000010 */
[----:B------:R-:W-:Y:S01]  /*06f0*/  DADD R4, R8, R16 ;  /* 0x0000000008047229 */ /* 0x000fe20000000010 */
[----:B------:R-:W-:Y:S10]  /*0700*/  BRA `(.L_x_4) ;  /* 0x0000000000187947 */ /* 0x000ff40003800000 */
.L_x_3:
[----:B------:R-:W-:Y:S01]  /*0710*/  MOV R4, 0x0 ;  /* 0x0000000000047802 */ /* 0x000fe20000000f00 */
[----:B------:R-:W-:Y:S01]  /*0720*/  IMAD.MOV.U32 R5, RZ, RZ, 0x7ff00000 ;  /* 0x7ff00000ff057424 */ /* 0x000fe200078e00ff */
[----:B------:R-:W-:-:S05]  /*0730*/  LOP3.LUT P0, RZ, R9, 0x7fffffff, RZ, 0xc0, !PT ;  /* 0x7fffffff09ff7812 */ /* 0x000fca000780c0ff */
[----:B------:R-:W-:-:S10]  /*0740*/  DFMA R4, R8, R4, +INF ;  /* 0x7ff000000804742b */ /* 0x000fd40000000004 */
[----:B------:R-:W-:Y:S02]  /*0750*/  FSEL R4, R4, RZ, P0 ;  /* 0x000000ff04047208 */ /* 0x000fe40000000000 */
[----:B------:R-:W-:-:S07]  /*0760*/  FSEL R5, R5, -QNAN , P0 ;  /* 0xfff0000005057808 */ /* 0x000fce0000000000 */
.L_x_4:
[----:B------:R-:W-:Y:S05]  /*0770*/  BSYNC.RECONVERGENT B0 ;  /* 0x0000000000007941 */ /* 0x000fea0003800200 */
.L_x_2:
[----:B------:R-:W-:Y:S01]  /*0780*/  UMOV UR6, 0x179e4e1e ;  /* 0x179e4e1e00067882 */ /* 0x000fe20000000000 */
[----:B------:R-:W-:Y:S01]  /*0790*/  UMOV UR7, 0x3ff6649c ;  /* 0x3ff6649c00077882 */ /* 0x000fe20000000000 */
[----:B------:R-:W-:Y:S01]  /*07a0*/  IMAD.MOV.U32 R20, RZ, RZ, 0x652b82fe ;  /* 0x652b82feff147424 */ /* 0x000fe200078e00ff */
[----:B------:R-:W-:Y:S01]  /*07b0*/  DMUL R4, R4, UR6 ;  /* 0x0000000604047c28 */ /* 0x000fe20008000000 */
[----:B------:R-:W-:Y:S01]  /*07c0*/  MOV R21, 0x3ff71547 ;  /* 0x3ff7154700157802 */ /* 0x000fe20000000f00 */
[----:B------:R-:W-:Y:S01]  /*07d0*/  UMOV UR6, 0xfefa39ef ;  /* 0xfefa39ef00067882 */ /* 0x000fe20000000000 */
[----:B------:R-:W-:Y:S01]  /*07e0*/  UMOV UR7, 0x3fe62e42 ;  /* 0x3fe62e4200077882 */ /* 0x000fe20000000000 */
[----:B------:R-:W0:Y:S01]  /*07f0*/  LDC R0, c[0x0][0x398] ;  /* 0x0000e600ff007b82 */ /* 0x000e220000000800 */
[----:B------:R-:W-:Y:S03]  /*0800*/  BSSY.RECONVERGENT B0, `(.L_x_5) ;  /* 0x0000039000007945 */ /* 0x000fe60003800200 */
[----:B------:R-:W-:-:S02]  /*0810*/  DFMA R20, R4, R20, 6.75539944105574400000e+15 ;  /* 0x433800000414742b */ /* 0x000fc40000000014 */
[----:B------:R-:W-:Y:S02]  /*0820*/  FSETP.GEU.AND P0, PT, |R5|, 4.1917929649353027344, PT ;  /* 0x4086232b0500780b */ /* 0x000fe40003f0e200 */
[----:B------:R-:W1:Y:S04]  /*0830*/  LDC.64 R18, c[0x0][0x388] ;  /* 0x0000e200ff127b82 */ /* 0x000e680000000a00 */
[----:B------:R-:W-:-:S08]  /*0840*/  DADD R8, R20, -6.75539944105574400000e+15 ;  /* 0xc338000014087429 */ /* 0x000fd00000000000 */
[----:B------:R-:W-:Y:S01]  /*0850*/  DFMA R16, R8, -UR6, R4 ;  /* 0x8000000608107c2b */ /* 0x000fe20008000004 */
[----:B------:R-:W-:Y:S01]  /*0860*/  UMOV UR6, 0x3b39803f ;  /* 0x3b39803f00067882 */ /* 0x000fe20000000000 */
[----:B------:R-:W-:-:S06]  /*0870*/  UMOV UR7, 0x3c7abc9e ;  /* 0x3c7abc9e00077882 */ /* 0x000fcc0000000000 */
[----:B------:R-:W-:Y:S01]  /*0880*/  DFMA R8, R8, -UR6, R16 ;  /* 0x8000000608087c2b */ /* 0x000fe20008000010 */
[----:B------:R-:W-:Y:S01]  /*0890*/  UMOV UR6, 0x69ce2bdf ;  /* 0x69ce2bdf00067882 */ /* 0x000fe20000000000 */
[----:B------:R-:W-:Y:S01]  /*08a0*/  IMAD.MOV.U32 R16, RZ, RZ, -0x35dec16 ;  /* 0xfca213eaff107424 */ /* 0x000fe200078e00ff */
[----:B------:R-:W-:Y:S01]  /*08b0*/  UMOV UR7, 0x3e5ade15 ;  /* 0x3e5ade1500077882 */ /* 0x000fe20000000000 */
[----:B------:R-:W-:-:S06]  /*08c0*/  IMAD.MOV.U32 R17, RZ, RZ, 0x3e928af3 ;  /* 0x3e928af3ff117424 */ /* 0x000fcc00078e00ff */
[----:B------:R-:W-:Y:S01]  /*08d0*/  DFMA R16, R8, UR6, R16 ;  /* 0x0000000608107c2b */ /* 0x000fe20008000010 */
        /* <DEDUP_REMOVED lines=23> */
[----:B------:R-:W-:-:S08]  /*0a50*/  DFMA R16, R8, R16, UR6 ;  /* 0x0000000608107e2b */ /* 0x000fd00008000010 */
[C---:B------:R-:W-:Y:S02]  /*0a60*/  DFMA R24, R8.reuse, R16, 1 ;  /* 0x3ff000000818742b */ /* 0x040fe40000000010 */
[----:B------:R-:W2:Y:S06]  /*0a70*/  LDC.64 R16, c[0x0][0x390] ;  /* 0x0000e400ff107b82 */ /* 0x000eac0000000a00 */
[----:B------:R-:W-:Y:S02]  /*0a80*/  DFMA R24, R8, R24, 1 ;  /* 0x3ff000000818742b */ /* 0x000fe40000000018 */
[----:B------:R-:W-:-:S08]  /*0a90*/  DMUL R8, R10, R12 ;  /* 0x0000000c0a087228 */ /* 0x000fd00000000000 */
[----:B------:R-:W-:Y:S01]  /*0aa0*/  LEA R23, R20, R25, 0x14 ;  /* 0x0000001914177211 */ /* 0x000fe200078ea0ff */
[----:B------:R-:W-:Y:S01]  /*0ab0*/  IMAD.MOV.U32 R22, RZ, RZ, R24 ;  /* 0x000000ffff167224 */ /* 0x000fe200078e0018 */
[----:B01----:R-:W-:Y:S06]  /*0ac0*/  @!P0 BRA `(.L_x_6) ;  /* 0x0000000000308947 */ /* 0x003fec0003800000 */
[----:B------:R-:W-:Y:S01]  /*0ad0*/  FSETP.GEU.AND P1, PT, |R5|, 4.2275390625, PT ;  /* 0x408748000500780b */ /* 0x000fe20003f2e200 */
[C---:B------:R-:W-:Y:S02]  /*0ae0*/  DADD R22, R4.reuse, +INF ;  /* 0x7ff0000004167429 */ /* 0x040fe40000000000 */
[----:B------:R-:W-:-:S08]  /*0af0*/  DSETP.GEU.AND P0, PT, R4, RZ, PT ;  /* 0x000000ff0400722a */ /* 0x000fd00003f0e000 */
[----:B------:R-:W-:Y:S02]  /*0b00*/  FSEL R22, R22, RZ, P0 ;  /* 0x000000ff16167208 */ /* 0x000fe40000000000 */
[----:B------:R-:W-:Y:S02]  /*0b10*/  @!P1 LEA.HI R15, R20, R20, RZ, 0x1 ;  /* 0x00000014140f9211 */ /* 0x000fe400078f08ff */
[----:B------:R-:W-:Y:S02]  /*0b20*/  FSEL R23, R23, RZ, P0 ;  /* 0x000000ff17177208 */ /* 0x000fe40000000000 */
[----:B------:R-:W-:-:S04]  /*0b30*/  @!P1 SHF.R.S32.HI R15, RZ, 0x1, R15 ;  /* 0x00000001ff0f9819 */ /* 0x000fc8000001140f */
[----:B------:R-:W-:Y:S01]  /*0b40*/  @!P1 LEA R25, R15, R25, 0x14 ;  /* 0x000000190f199211 */ /* 0x000fe200078ea0ff */
[----:B------:R-:W-:-:S05]  /*0b50*/  @!P1 IMAD.IADD R4, R20, 0x1, -R15 ;  /* 0x0000000114049824 */ /* 0x000fca00078e0a0f */
[----:B------:R-:W-:Y:S01]  /*0b60*/  @!P1 LEA R5, R4, 0x3ff00000, 0x14 ;  /* 0x3ff0000004059811 */ /* 0x000fe200078ea0ff */
[----:B------:R-:W-:-:S06]  /*0b70*/  @!P1 IMAD.MOV.U32 R4, RZ, RZ, RZ ;  /* 0x000000ffff049224 */ /* 0x000fcc00078e00ff */
[----:B------:R-:W-:-:S11]  /*0b80*/  @!P1 DMUL R22, R24, R4 ;  /* 0x0000000418169228 */ /* 0x000fd60000000000 */
.L_x_6:
[----:B------:R-:W-:Y:S05]  /*0b90*/  BSYNC.RECONVERGENT B0 ;  /* 0x0000000000007941 */ /* 0x000fea0003800200 */
.L_x_5:
[----:B------:R-:W-:Y:S01]  /*0ba0*/  DMUL R4, R22, 100000 ;  /* 0x40f86a0016047828 */ /* 0x000fe20000000000 */
[----:B------:R-:W-:Y:S01]  /*0bb0*/  IMAD.WIDE R28, R14, 0x8, R18 ;  /* 0x000000080e1c7825 */ /* 0x000fe200078e0212 */
[----:B------:R-:W-:-:S03]  /*0bc0*/  DMUL R12, R6, R12 ;  /* 0x0000000c060c7228 */ /* 0x000fc60000000000 */
[----:B--2---:R-:W-:Y:S01]  /*0bd0*/  IMAD.WIDE R16, R14, 0x8, R16 ;  /* 0x000000080e107825 */ /* 0x004fe200078e0210 */
[----:B------:R-:W-:Y:S02]  /*0be0*/  STG.E.64 desc[UR4][R28.64], R10 ;  /* 0x0000000a1c007986 */ /* 0x000fe4000c101b04 */
[C-C-:B------:R-:W-:Y:S01]  /*0bf0*/  DFMA R20, R10.reuse, R8, R4.reuse ;  /* 0x000000080a14722b */ /* 0x140fe20000000004 */
[C---:B------:R-:W-:Y:S01]  /*0c00*/  IMAD.WIDE R24, R0.reuse, 0x8, R28 ;  /* 0x0000000800187825 */ /* 0x040fe200078e021c */
[-C--:B------:R-:W-:Y:S02]  /*0c10*/  DMUL R22, R10, R12.reuse ;  /* 0x0000000c0a167228 */ /* 0x080fe40000000000 */
[----:B------:R-:W-:Y:S01]  /*0c20*/  DFMA R4, R6, R12, R4 ;  /* 0x0000000c0604722b */ /* 0x000fe20000000004 */
[C---:B------:R-:W-:Y:S02]  /*0c30*/  IMAD.WIDE R14, R0.reuse, 0x8, R16 ;  /* 0x00000008000e7825 */ /* 0x040fe400078e0210 */
[----:B------:R0:W-:Y:S02]  /*0c40*/  STG.E.64 desc[UR4][R24.64], R20 ;  /* 0x0000001418007986 */ /* 0x0001e4000c101b04 */
[----:B------:R-:W-:-:S05]  /*0c50*/  IMAD.WIDE R18, R0, 0x8, R24 ;  /* 0x0000000800127825 */ /* 0x000fca00078e0218 */
[----:B------:R-:W-:Y:S01]  /*0c60*/  STG.E.64 desc[UR4][R18.64], R22 ;  /* 0x0000001612007986 */ /* 0x000fe2000c101b04 */
[C---:B------:R-:W-:Y:S01]  /*0c70*/  IMAD.WIDE R26, R0.reuse, 0x8, R18 ;  /* 0x00000008001a7825 */ /* 0x040fe200078e0212 */
[-C--:B0-----:R-:W-:Y:S02]  /*0c80*/  DMUL R20, R2, R8.reuse ;  /* 0x0000000802147228 */ /* 0x081fe40000000000 */
[----:B------:R-:W-:Y:S01]  /*0c90*/  DMUL R24, R6, R8 ;  /* 0x0000000806187228 */ /* 0x000fe20000000000 */
[----:B------:R-:W-:Y:S01]  /*0ca0*/  IMAD.WIDE R8, R0, 0x8, R14 ;  /* 0x0000000800087825 */ /* 0x000fe200078e020e */
[----:B------:R-:W-:-:S03]  /*0cb0*/  DMUL R2, R2, R12 ;  /* 0x0000000c02027228 */ /* 0x000fc60000000000 */
[----:B------:R-:W-:Y:S01]  /*0cc0*/  STG.E.64 desc[UR4][R26.64], R20 ;  /* 0x000000141a007986 */ /* 0x000fe2000c101b04 */
[----:B------:R-:W-:-:S03]  /*0cd0*/  IMAD.WIDE R10, R0, 0x8, R8 ;  /* 0x00000008000a7825 */ /* 0x000fc600078e0208 */
[----:B------:R-:W-:Y:S04]  /*0ce0*/  STG.E.64 desc[UR4][R16.64], R6 ;  /* 0x0000000610007986 */ /* 0x000fe8000c101b04 */
[----:B------:R-:W-:Y:S04]  /*0cf0*/  STG.E.64 desc[UR4][R14.64], R24 ;  /* 0x000000180e007986 */ /* 0x000fe8000c101b04 */
[----:B------:R-:W-:Y:S04]  /*0d00*/  STG.E.64 desc[UR4][R8.64], R4 ;  /* 0x0000000408007986 */ /* 0x000fe8000c101b04 */
[----:B------:R-:W-:Y:S01]  /*0d10*/  STG.E.64 desc[UR4][R10.64], R2 ;  /* 0x000000020a007986 */ /* 0x000fe2000c101b04 */
[----:B------:R-:W-:Y:S05]  /*0d20*/  EXIT ;  /* 0x000000000000794d */ /* 0x000fea0003800000 */
        .weak           $__internal_0_$__cuda_sm20_dblrcp_rn_slowpath_v3
        .type           $__internal_0_$__cuda_sm20_dblrcp_rn_slowpath_v3,@function
        .size           $__internal_0_$__cuda_sm20_dblrcp_rn_slowpath_v3,(.L_x_12 - $__internal_0_$__cuda_sm20_dblrcp_rn_slowpath_v3)
$__internal_0_$__cuda_sm20_dblrcp_rn_slowpath_v3:
[----:B------:R-:W-:Y:S01]  /*0d30*/  DSETP.GTU.AND P0, PT, |R4|, +INF , PT ;  /* 0x7ff000000400742a */ /* 0x000fe20003f0c200 */
[----:B------:R-:W-:-:S13]  /*0d40*/  BSSY.RECONVERGENT B1, `(.L_x_7) ;  /* 0x0000023000017945 */ /* 0x000fda0003800200 */
[----:B------:R-:W-:Y:S05]  /*0d50*/  @P0 BRA `(.L_x_8) ;  /* 0x00000000007c0947 */ /* 0x000fea0003800000 */
[----:B------:R-:W-:-:S05]  /*0d60*/  LOP3.LUT R13, R5, 0x7fffffff, RZ, 0xc0, !PT ;  /* 0x7fffffff050d7812 */ /* 0x000fca00078ec0ff */
[----:B------:R-:W-:-:S05]  /*0d70*/  VIADD R8, R13, 0xffffffff ;  /* 0xffffffff0d087836 */ /* 0x000fca0000000000 */
[----:B------:R-:W-:-:S13]  /*0d80*/  ISETP.GE.U32.AND P0, PT, R8, 0x7fefffff, PT ;  /* 0x7fefffff0800780c */ /* 0x000fda0003f06070 */
[----:B------:R-:W-:Y:S02]  /*0d90*/  @P0 LOP3.LUT R9, R5, 0x7ff00000, RZ, 0x3c, !PT ;  /* 0x7ff0000005090812 */ /* 0x000fe400078e3cff */
[----:B------:R-:W-:Y:S01]  /*0da0*/  @P0 MOV R8, RZ ;  /* 0x000000ff00080202 */ /* 0x000fe20000000f00 */
[----:B------:R-:W-:Y:S06]  /*0db0*/  @P0 BRA `(.L_x_9) ;  /* 0x00000000006c0947 */ /* 0x000fec0003800000 */
[----:B------:R-:W-:-:S13]  /*0dc0*/  ISETP.GE.U32.AND P0, PT, R13, 0x1000001, PT ;  /* 0x010000010d00780c */ /* 0x000fda0003f06070 */
[----:B------:R-:W-:Y:S05]  /*0dd0*/  @!P0 BRA `(.L_x_10) ;  /* 0x0000000000348947 */ /* 0x000fea0003800000 */
[----:B------:R-:W-:Y:S01]  /*0de0*/  VIADD R9, R5, 0xc0200000 ;  /* 0xc020000005097836 */ /* 0x000fe20000000000 */
[----:B------:R-:W-:-:S03]  /*0df0*/  MOV R8, R4 ;  /* 0x0000000400087202 */ /* 0x000fc60000000f00 */
[----:B------:R-:W0:Y:S03]  /*0e00*/  MUFU.RCP64H R13, R9 ;  /* 0x00000009000d7308 */ /* 0x000e260000001800 */
[----:B0-----:R-:W-:-:S08]  /*0e10*/  DFMA R16, -R8, R12, 1 ;  /* 0x3ff000000810742b */ /* 0x001fd0000000010c */
[----:B------:R-:W-:-:S08]  /*0e20*/  DFMA R16, R16, R16, R16 ;  /* 0x000000101010722b */ /* 0x000fd00000000010 */
[----:B------:R-:W-:-:S08]  /*0e30*/  DFMA R16, R12, R16, R12 ;  /* 0x000000100c10722b */ /* 0x000fd0000000000c */
[----:B------:R-:W-:-:S08]  /*0e40*/  DFMA R12, -R8, R16, 1 ;  /* 0x3ff00000080c742b */ /* 0x000fd00000000110 */
[----:B------:R-:W-:-:S08]  /*0e50*/  DFMA R12, R16, R12, R16 ;  /* 0x0000000c100c722b */ /* 0x000fd00000000010 */
[----:B------:R-:W-:-:S08]  /*0e60*/  DMUL R12, R12, 2.2250738585072013831e-308 ;  /* 0x001000000c0c7828 */ /* 0x000fd00000000000 */
[----:B------:R-:W-:-:S08]  /*0e70*/  DFMA R4, -R4, R12, 1 ;  /* 0x3ff000000404742b */ /* 0x000fd0000000010c */
[----:B------:R-:W-:-:S08]  /*0e80*/  DFMA R4, R4, R4, R4 ;  /* 0x000000040404722b */ /* 0x000fd00000000004 */
[----:B------:R-:W-:Y:S01]  /*0e90*/  DFMA R8, R12, R4, R12 ;  /* 0x000000040c08722b */ /* 0x000fe2000000000c */
[----:B------:R-:W-:Y:S10]  /*0ea0*/  BRA `(.L_x_9) ;  /* 0x0000000000307947 */ /* 0x000ff40003800000 */
.L_x_10:
[----:B------:R-:W-:Y:S01]  /*0eb0*/  DMUL R4, R4, 8.11296384146066816958e+31 ;  /* 0x4690000004047828 */ /* 0x000fe20000000000 */
[----:B------:R-:W-:-:S05]  /*0ec0*/  IMAD.MOV.U32 R8, RZ, RZ, R12 ;  /* 0x000000ffff087224 */ /* 0x000fca00078e000c */
[----:B------:R-:W0:Y:S02]  /*0ed0*/  MUFU.RCP64H R9, R5 ;  /* 0x0000000500097308 */ /* 0x000e240000001800 */
[----:B0-----:R-:W-:-:S08]  /*0ee0*/  DFMA R12, -R4, R8, 1 ;  /* 0x3ff00000040c742b */ /* 0x001fd00000000108 */
[----:B------:R-:W-:-:S08]  /*0ef0*/  DFMA R12, R12, R12, R12 ;  /* 0x0000000c0c0c722b */ /* 0x000fd0000000000c */
[----:B------:R-:W-:-:S08]  /*0f00*/  DFMA R12, R8, R12, R8 ;  /* 0x0000000c080c722b */ /* 0x000fd00000000008 */
[----:B------:R-:W-:-:S08]  /*0f10*/  DFMA R8, -R4, R12, 1 ;  /* 0x3ff000000408742b */ /* 0x000fd0000000010c */
[----:B------:R-:W-:-:S08]  /*0f20*/  DFMA R8, R12, R8, R12 ;  /* 0x000000080c08722b */ /* 0x000fd0000000000c */
[----:B------:R-:W-:Y:S01]  /*0f30*/  DMUL R8, R8, 8.11296384146066816958e+31 ;  /* 0x4690000008087828 */ /* 0x000fe20000000000 */
[----:B------:R-:W-:Y:S10]  /*0f40*/  BRA `(.L_x_9) ;  /* 0x0000000000087947 */ /* 0x000ff40003800000 */
.L_x_8:
[----:B------:R-:W-:Y:S02]  /*0f50*/  LOP3.LUT R9, R5, 0x80000, RZ, 0xfc, !PT ;  /* 0x0008000005097812 */ /* 0x000fe400078efcff */
[----:B------:R-:W-:-:S07]  /*0f60*/  MOV R8, R4 ;  /* 0x0000000400087202 */ /* 0x000fce0000000f00 */
.L_x_9:
[----:B------:R-:W-:Y:S05]  /*0f70*/  BSYNC.RECONVERGENT B1 ;  /* 0x0000000000017941 */ /* 0x000fea0003800200 */
.L_x_7:
[----:B------:R-:W-:Y:S02]  /*0f80*/  HFMA2 R5, -RZ, RZ, 0, 0 ;  /* 0x00000000ff057431 */ /* 0x000fe400000001ff */
[----:B------:R-:W-:Y:S01]  /*0f90*/  IMAD.MOV.U32 R4, RZ, RZ, R0 ;  /* 0x000000ffff047224 */ /* 0x000fe200078e0000 */
[----:B------:R-:W-:Y:S01]  /*0fa0*/  MOV R13, R9 ;  /* 0x00000009000d7202 */ /* 0x000fe20000000f00 */
[----:B------:R-:W-:Y:S02]  /*0fb0*/  IMAD.MOV.U32 R12, RZ, RZ, R8 ;  /* 0x000000ffff0c7224 */ /* 0x000fe400078e0008 */
[----:B------:R-:W-:Y:S05]  /*0fc0*/  RET.REL.NODEC R4 `(pointwise_eulercartesian_2d) ;  /* 0xfffffff0040c7950 */ /* 0x000fea0003c3ffff */
.L_x_11:
[----:B------:R-:W-:-:S00]  /*0fd0*/  BRA `(.L_x_11) ;  /* 0xfffffffc00fc7947 */ /* 0x000fc0000383ffff */
[----:B------:R-:W-:-:S00]  /*0fe0*/  NOP ;  /* 0x0000000000007918 */ /* 0x000fc00000000000 */
        /* <DEDUP_REMOVED lines=9> */
.L_x_12:


//--------------------- .nv.shared.reserved.0     --------------------------
	.section	.nv.shared.reserved.0,"aw",@nobits
	.weak		__nv_reservedSMEM_offset_0_alias
	.size		__nv_reservedSMEM_offset_0_alias, 0, 64
	.other		__nv_reservedSMEM_offset_0_alias,@"STO_CUDA_RESERVED_SHARED STV_DEFAULT"
__nv_reservedSMEM_offset_0_alias:
	.zero		0
	.zero		64


//--------------------- .nv.constant0.pointwise_eulercartesian_2d --------------------------
	.section	.nv.constant0.pointwise_eulercartesian_2d,"a",@progbits
	.sectionflags	@""
	.align	4
.nv.constant0.pointwise_eulercartesian_2d:
	.zero		924


//--------------------- SYMBOLS --------------------------

	.type		.nv.reservedSmem.offset0,@object
	.size		.nv.reservedSmem.offset0,0x4
